//
// Generated by NVIDIA NVVM Compiler
//
// Compiler Build ID: CL-36424714
// Cuda compilation tools, release 13.0, V13.0.88
// Based on NVVM 20.0.0
//

.version 9.0
.target sm_100
.address_size 64

	// .globl	_Z6kernelPii
.extern .func  (.param .b32 func_retval0) vprintf
(
	.param .b64 vprintf_param_0,
	.param .b64 vprintf_param_1
)
;
.global .align 1 .b8 $str[4] = {37, 100, 9};

.visible .entry _Z6kernelPii(
	.param .u64 .ptr .align 1 _Z6kernelPii_param_0,
	.param .u32 _Z6kernelPii_param_1
)
{
	.local .align 8 .b8 	__local_depot0[8];
	.reg .b64 	%SP;
	.reg .b64 	%SPL;
	.reg .pred 	%p<2>;
	.reg .b32 	%r<11>;
	.reg .b64 	%rd<15>;

	mov.u64 	%SPL, __local_depot0;
	cvta.local.u64 	%SP, %SPL;
	ld.param.u64 	%rd3, [_Z6kernelPii_param_0];
	ld.param.u32 	%r1, [_Z6kernelPii_param_1];
	cvta.to.global.u64 	%rd1, %rd3;
	add.u64 	%rd4, %SP, 0;
	add.u64 	%rd2, %SPL, 0;
	setp.ne.s32 	%p1, %r1, 0;
	@%p1 bra 	$L__BB0_2;
	mov.u32 	%r7, %tid.x;
	mul.wide.u32 	%rd10, %r7, 4;
	add.s64 	%rd11, %rd1, %rd10;
	ld.global.u32 	%r8, [%rd11];
	st.local.u32 	[%rd2], %r8;
	mov.u64 	%rd12, $str;
	cvta.global.u64 	%rd13, %rd12;
	{ // callseq 1, 0
	.param .b64 param0;
	st.param.b64 	[param0], %rd13;
	.param .b64 param1;
	st.param.b64 	[param1], %rd4;
	.param .b32 retval0;
	call.uni (retval0), 
	vprintf, 
	(
	param0, 
	param1
	);
	ld.param.b32 	%r9, [retval0];
	} // callseq 1
	bra.uni 	$L__BB0_3;
$L__BB0_2:
	mov.u32 	%r2, %tid.x;
	mul.wide.u32 	%rd5, %r2, 4;
	add.s64 	%rd6, %rd1, %rd5;
	ld.global.u32 	%r3, [%rd6];
	mul.lo.s32 	%r4, %r3, 10;
	st.local.u32 	[%rd2], %r4;
	mov.u64 	%rd7, $str;
	cvta.global.u64 	%rd8, %rd7;
	{ // callseq 0, 0
	.param .b64 param0;
	st.param.b64 	[param0], %rd8;
	.param .b64 param1;
	st.param.b64 	[param1], %rd4;
	.param .b32 retval0;
	call.uni (retval0), 
	vprintf, 
	(
	param0, 
	param1
	);
	ld.param.b32 	%r5, [retval0];
	} // callseq 0
$L__BB0_3:
	ret;

}


// ===== COMPILED SASS (sm_100) =====

	.target	sm_100

	.elftype	@"ET_EXEC"


//--------------------- .note.nv.tkinfo           --------------------------
	.section	.note.nv.tkinfo,"",@"SHT_NOTE"
	.sectionflags	@"SHF_NOTE_NV_TKINFO"
	.tkinfo
        /*0018*/ 	.word	0x00000002
        /*0030*/ 	.string	""
        /*0030*/ 	.string	"ptxas"
        /*0030*/ 	.string	"Cuda compilation tools, release 13.0, V13.0.88"
        /*0030*/ 	.string	"Build cuda_13.0.r13.0/compiler.36424714_0"
        /*0030*/ 	.string	"-arch sm_100 -m 64 "



//--------------------- .note.nv.cuinfo           --------------------------
	.section	.note.nv.cuinfo,"",@"SHT_NOTE"
	.sectionflags	@"SHF_NOTE_NV_CUINFO"
        /*0018*/ 	.short	0x0002
        /*001a*/ 	.short	0x0064
        /*001c*/ 	.short	0x0082
	.zero		2


//--------------------- .nv.info                  --------------------------
	.section	.nv.info,"",@"SHT_CUDA_INFO"
	.align	4


	//----- nvinfo : EIATTR_REGCOUNT
	.align		4
        /*0000*/ 	.byte	0x04, 0x2f
        /*0002*/ 	.short	(.L_2 - .L_1)
	.align		4
.L_1:
        /*0004*/ 	.word	index@(_Z6kernelPii)
        /*0008*/ 	.word	0x00000018


	//----- nvinfo : EIATTR_FRAME_SIZE
	.align		4
.L_2:
        /*000c*/ 	.byte	0x04, 0x11
        /*000e*/ 	.short	(.L_4 - .L_3)
	.align		4
.L_3:
        /*0010*/ 	.word	index@(_Z6kernelPii)
        /*0014*/ 	.word	0x00000008


	//----- nvinfo : EIATTR_MIN_STACK_SIZE
	.align		4
.L_4:
        /*0018*/ 	.byte	0x04, 0x12
        /*001a*/ 	.short	(.L_6 - .L_5)
	.align		4
.L_5:
        /*001c*/ 	.word	index@(_Z6kernelPii)
        /*0020*/ 	.word	0x00000008
.L_6:


//--------------------- .nv.compat                --------------------------
	.section	.nv.compat,"",@"SHT_CUDA_COMPAT_INFO"
	.align	4
        /*0000*/ 	.byte	0x02, 0x09, 0x00, 0x00, 0x02, 0x02, 0x01, 0x00, 0x02, 0x05, 0x05, 0x00, 0x03, 0x07, 0x01, 0x01
        /*0010*/ 	.byte	0x02, 0x03, 0x00, 0x00, 0x02, 0x06, 0x01, 0x00, 0x04, 0x0b, 0x08, 0x00, 0x09, 0x00, 0x00, 0x00
        /*0020*/ 	.byte	0x00, 0x00, 0x00, 0x00


//--------------------- .nv.info._Z6kernelPii     --------------------------
	.section	.nv.info._Z6kernelPii,"",@"SHT_CUDA_INFO"
	.sectionflags	@""
	.align	4


	//----- nvinfo : EIATTR_CUDA_API_VERSION
	.align		4
        /*0000*/ 	.byte	0x04, 0x37
        /*0002*/ 	.short	(.L_8 - .L_7)
.L_7:
        /*0004*/ 	.word	0x00000082


	//----- nvinfo : EIATTR_KPARAM_INFO
	.align		4
.L_8:
        /*0008*/ 	.byte	0x04, 0x17
        /*000a*/ 	.short	(.L_10 - .L_9)
.L_9:
        /*000c*/ 	.word	0x00000000
        /*0010*/ 	.short	0x0001
        /*0012*/ 	.short	0x0008
        /*0014*/ 	.byte	0x00, 0xf0, 0x11, 0x00


	//----- nvinfo : EIATTR_KPARAM_INFO
	.align		4
.L_10:
        /*0018*/ 	.byte	0x04, 0x17
        /*001a*/ 	.short	(.L_12 - .L_11)
.L_11:
        /*001c*/ 	.word	0x00000000
        /*0020*/ 	.short	0x0000
        /*0022*/ 	.short	0x0000
        /*0024*/ 	.byte	0x00, 0xf5, 0x21, 0x00


	//----- nvinfo : EIATTR_SPARSE_MMA_MASK
	.align		4
.L_12:
        /*0028*/ 	.byte	0x03, 0x50
        /*002a*/ 	.short	0x0000


	//----- nvinfo : EIATTR_MAXREG_COUNT
	.align		4
        /*002c*/ 	.byte	0x03, 0x1b
        /*002e*/ 	.short	0x00ff


	//----- nvinfo : EIATTR_EXTERNS
	.align		4
        /*0030*/ 	.byte	0x04, 0x0f
        /*0032*/ 	.short	(.L_14 - .L_13)


	//   ....[0]....
	.align		4
.L_13:
        /*0034*/ 	.word	index@(vprintf)


	//----- nvinfo : EIATTR_MERCURY_ISA_VERSION
	.align		4
.L_14:
        /*0038*/ 	.byte	0x03, 0x5f
        /*003a*/ 	.short	0x0101


	//----- nvinfo : EIATTR_VRC_CTA_INIT_COUNT
	.align		4
        /*003c*/ 	.byte	0x02, 0x4a
	.zero		1
	.zero		1


	//----- nvinfo : EIATTR_SYSCALL_OFFSETS
	.align		4
        /*0040*/ 	.byte	0x04, 0x46
        /*0042*/ 	.short	(.L_16 - .L_15)


	//   ....[0]....
.L_15:
        /*0044*/ 	.word	0x00000150


	//   ....[1]....
        /*0048*/ 	.word	0x00000230


	//----- nvinfo : EIATTR_EXIT_INSTR_OFFSETS
	.align		4
.L_16:
        /*004c*/ 	.byte	0x04, 0x1c
        /*004e*/ 	.short	(.L_18 - .L_17)


	//   ....[0]....
.L_17:
        /*0050*/ 	.word	0x00000160


	//   ....[1]....
        /*0054*/ 	.word	0x00000240


	//----- nvinfo : EIATTR_CBANK_PARAM_SIZE
	.align		4
.L_18:
        /*0058*/ 	.byte	0x03, 0x19
        /*005a*/ 	.short	0x000c


	//----- nvinfo : EIATTR_PARAM_CBANK
	.align		4
        /*005c*/ 	.byte	0x04, 0x0a
        /*005e*/ 	.short	(.L_20 - .L_19)
	.align		4
.L_19:
        /*0060*/ 	.word	index@(.nv.constant0._Z6kernelPii)
        /*0064*/ 	.short	0x0380
        /*0066*/ 	.short	0x000c


	//----- nvinfo : EIATTR_SW_WAR
	.align		4
.L_20:
        /*0068*/ 	.byte	0x04, 0x36
        /*006a*/ 	.short	(.L_22 - .L_21)
.L_21:
        /*006c*/ 	.word	0x00000008
.L_22:


//--------------------- .nv.callgraph             --------------------------
	.section	.nv.callgraph,"",@"SHT_CUDA_CALLGRAPH"
	.align	4
	.sectionentsize	8
	.align		4
        /*0000*/ 	.word	0x00000000
	.align		4
        /*0004*/ 	.word	0xffffffff
	.align		4
        /*0008*/ 	.word	index@(_Z6kernelPii)
	.align		4
        /*000c*/ 	.word	index@(vprintf)
	.align		4
        /*0010*/ 	.word	0x00000000
	.align		4
        /*0014*/ 	.word	0xfffffffe
	.align		4
        /*0018*/ 	.word	0x00000000
	.align		4
        /*001c*/ 	.word	0xfffffffd
	.align		4
        /*0020*/ 	.word	0x00000000
	.align		4
        /*0024*/ 	.word	0xfffffffc


//--------------------- .nv.constant4             --------------------------
	.section	.nv.constant4,"a",@progbits
	.align	8
	.align		8
.nv.constant4:
        /*0000*/ 	.dword	vprintf
	.align		8
        /*0008*/ 	.dword	$str


//--------------------- .text._Z6kernelPii        --------------------------
	.section	.text._Z6kernelPii,"ax",@progbits
	.align	128
        .global         _Z6kernelPii
        .type           _Z6kernelPii,@function
        .size           _Z6kernelPii,(.L_x_4 - _Z6kernelPii)
        .other          _Z6kernelPii,@"STO_CUDA_ENTRY STV_DEFAULT"
_Z6kernelPii:
.text._Z6kernelPii:
[----:B------:R-:W0:Y:S01]  /*0000*/  LDC R1, c[0x0][0x37c] ;  /* 0x0000df00ff017b82 */ /* 0x000e220000000800 */
[----:B------:R-:W1:Y:S01]  /*0010*/  LDCU UR8, c[0x0][0x388] ;  /* 0x00007100ff0877ac */ /* 0x000e620008000800 */
[----:B0-----:R-:W-:Y:S01]  /*0020*/  VIADD R1, R1, 0xfffffff8 ;  /* 0xfffffff801017836 */ /* 0x001fe20000000000 */
[----:B------:R-:W0:Y:S01]  /*0030*/  LDCU UR6, c[0x0][0x2f8] ;  /* 0x00005f00ff0677ac */ /* 0x000e220008000800 */
[----:B------:R-:W2:Y:S01]  /*0040*/  LDCU UR7, c[0x0][0x2fc] ;  /* 0x00005f80ff0777ac */ /* 0x000ea20008000800 */
[----:B------:R-:W3:Y:S01]  /*0050*/  LDCU.64 UR4, c[0x0][0x358] ;  /* 0x00006b00ff0477ac */ /* 0x000ee20008000a00 */
[----:B-1----:R-:W-:Y:S01]  /*0060*/  UISETP.NE.AND UP0, UPT, UR8, URZ, UPT ;  /* 0x000000ff0800728c */ /* 0x002fe2000bf05270 */
[----:B0-----:R-:W-:-:S05]  /*0070*/  IADD3 R6, P0, PT, R1, UR6, RZ ;  /* 0x0000000601067c10 */ /* 0x001fca000ff1e0ff */
[----:B--2---:R-:W-:-:S03]  /*0080*/  IMAD.X R7, RZ, RZ, UR7, P0 ;  /* 0x00000007ff077e24 */ /* 0x004fc600080e06ff */
[----:B---3--:R-:W-:Y:S05]  /*0090*/  BRA.U UP0, `(.L_x_0) ;  /* 0x0000000100347547 */ /* 0x008fea000b800000 */
[----:B------:R-:W0:Y:S01]  /*00a0*/  S2R R5, SR_TID.X ;  /* 0x0000000000057919 */ /* 0x000e220000002100 */
[----:B------:R-:W0:Y:S02]  /*00b0*/  LDC.64 R2, c[0x0][0x380] ;  /* 0x0000e000ff027b82 */ /* 0x000e240000000a00 */
[----:B0-----:R-:W-:-:S06]  /*00c0*/  IMAD.WIDE.U32 R2, R5, 0x4, R2 ;  /* 0x0000000405027825 */ /* 0x001fcc00078e0002 */
[----:B------:R-:W2:Y:S01]  /*00d0*/  LDG.E R2, desc[UR4][R2.64] ;  /* 0x0000000402027981 */ /* 0x000ea2000c1e1900 */
[----:B------:R-:W-:Y:S01]  /*00e0*/  MOV R0, 0x0 ;  /* 0x0000000000007802 */ /* 0x000fe20000000f00 */
[----:B------:R-:W0:Y:S03]  /*00f0*/  LDCU.64 UR4, c[0x4][0x8] ;  /* 0x01000100ff0477ac */ /* 0x000e260008000a00 */
[----:B------:R1:W3:Y:S01]  /*0100*/  LDC.64 R8, c[0x4][R0] ;  /* 0x0100000000087b82 */ /* 0x0002e20000000a00 */
[----:B0-----:R-:W-:Y:S01]  /*0110*/  MOV R4, UR4 ;  /* 0x0000000400047c02 */ /* 0x001fe20008000f00 */
[----:B------:R-:W-:Y:S01]  /*0120*/  IMAD.U32 R5, RZ, RZ, UR5 ;  /* 0x00000005ff057e24 */ /* 0x000fe2000f8e00ff */
[----:B--23--:R1:W-:Y:S06]  /*0130*/  STL [R1], R2 ;  /* 0x0000000201007387 */ /* 0x00c3ec0000100800 */
[----:B------:R-:W-:-:S07]  /*0140*/  LEPC R20, `(.L_x_1) ;  /* 0x000000001014794e */ /* 0x000fce0000000000 */
[----:B-1----:R-:W-:Y:S05]  /*0150*/  CALL.ABS.NOINC R8 ;  /* 0x0000000008007343 */ /* 0x002fea0003c00000 */
.L_x_1:
[----:B------:R-:W-:Y:S05]  /*0160*/  EXIT ;  /* 0x000000000000794d */ /* 0x000fea0003800000 */
.L_x_0:
[----:B------:R-:W0:Y:S01]  /*0170*/  S2R R5, SR_TID.X ;  /* 0x0000000000057919 */ /* 0x000e220000002100 */
[----:B------:R-:W0:Y:S02]  /*0180*/  LDC.64 R2, c[0x0][0x380] ;  /* 0x0000e000ff027b82 */ /* 0x000e240000000a00 */
[----:B0-----:R-:W-:-:S05]  /*0190*/  IMAD.WIDE.U32 R2, R5, 0x4, R2 ;  /* 0x0000000405027825 */ /* 0x001fca00078e0002 */
[----:B------:R-:W2:Y:S01]  /*01a0*/  LDG.E R0, desc[UR4][R2.64] ;  /* 0x0000000402007981 */ /* 0x000ea2000c1e1900 */
[----:B------:R-:W-:Y:S01]  /*01b0*/  MOV R8, 0x0 ;  /* 0x0000000000087802 */ /* 0x000fe20000000f00 */
[----:B------:R-:W0:Y:S05]  /*01c0*/  LDCU.64 UR4, c[0x4][0x8] ;  /* 0x01000100ff0477ac */ /* 0x000e2a0008000a00 */
[----:B------:R-:W1:Y:S01]  /*01d0*/  LDC.64 R8, c[0x4][R8] ;  /* 0x0100000008087b82 */ /* 0x000e620000000a00 */
[----:B0-----:R-:W-:Y:S01]  /*01e0*/  MOV R4, UR4 ;  /* 0x0000000400047c02 */ /* 0x001fe20008000f00 */
[----:B------:R-:W-:Y:S02]  /*01f0*/  IMAD.U32 R5, RZ, RZ, UR5 ;  /* 0x00000005ff057e24 */ /* 0x000fe4000f8e00ff */
[----:B--2---:R-:W-:-:S05]  /*0200*/  IMAD R0, R0, 0xa, RZ ;  /* 0x0000000a00007824 */ /* 0x004fca00078e02ff */
[----:B-1----:R0:W-:Y:S02]  /*0210*/  STL [R1], R0 ;  /* 0x0000000001007387 */ /* 0x0021e40000100800 */
[----:B------:R-:W-:-:S07]  /*0220*/  LEPC R20, `(.L_x_2) ;  /* 0x000000001014794e */ /* 0x000fce0000000000 */
[----:B0-----:R-:W-:Y:S05]  /*0230*/  CALL.ABS.NOINC R8 ;  /* 0x0000000008007343 */ /* 0x001fea0003c00000 */
.L_x_2:
[----:B------:R-:W-:Y:S05]  /*0240*/  EXIT ;  /* 0x000000000000794d */ /* 0x000fea0003800000 */
.L_x_3:
[----:B------:R-:W-:-:S00]  /*0250*/  BRA `(.L_x_3) ;  /* 0xfffffffc00fc7947 */ /* 0x000fc0000383ffff */
[----:B------:R-:W-:-:S00]  /*0260*/  NOP ;  /* 0x0000000000007918 */ /* 0x000fc00000000000 */
        /* <DEDUP_REMOVED lines=9> */
.L_x_4:


//--------------------- .nv.global.init           --------------------------
	.section	.nv.global.init,"aw",@progbits
.nv.global.init:
	.type		$str,@object
	.size		$str,(.L_0 - $str)
$str:
        /*0000*/ 	.byte	0x25, 0x64, 0x09, 0x00
.L_0:


//--------------------- .nv.shared.reserved.0     --------------------------
	.section	.nv.shared.reserved.0,"aw",@nobits
	.weak		__nv_reservedSMEM_offset_0_alias
	.size		__nv_reservedSMEM_offset_0_alias, 0, 64
	.other		__nv_reservedSMEM_offset_0_alias,@"STO_CUDA_RESERVED_SHARED STV_DEFAULT"
__nv_reservedSMEM_offset_0_alias:
	.zero		0
	.zero		64


//--------------------- .nv.constant0._Z6kernelPii --------------------------
	.section	.nv.constant0._Z6kernelPii,"a",@progbits
	.sectionflags	@""
	.align	4
.nv.constant0._Z6kernelPii:
	.zero		908


//--------------------- SYMBOLS --------------------------

	.type		.nv.reservedSmem.offset0,@object
	.size		.nv.reservedSmem.offset0,0x4
	.type		vprintf,@function
